	.headerflags	@"EF_CUDA_TEXMODE_UNIFIED EF_CUDA_64BIT_ADDRESS EF_CUDA_SM89 EF_CUDA_VIRTUAL_SM(EF_CUDA_SM89)"
	.elftype	@"ET_EXEC"


//--------------------- .nv.info                  --------------------------
	.section	.nv.info,"",@"SHT_CUDA_INFO"
	.align	4


	//----- nvinfo : EIATTR_REGCOUNT
	.align		4
        /*0000*/ 	.byte	0x04, 0x2f
        /*0002*/ 	.short	(.L_1 - .L_0)
	.align		4
.L_0:
        /*0004*/ 	.word	index@(square_0123)
        /*0008*/ 	.word	0x00000009


	//----- nvinfo : EIATTR_MAX_STACK_SIZE
	.align		4
.L_1:
        /*000c*/ 	.byte	0x04, 0x23
        /*000e*/ 	.short	(.L_3 - .L_2)
	.align		4
.L_2:
        /*0010*/ 	.word	index@(square_0123)
        /*0014*/ 	.word	0x00000000


	//----- nvinfo : EIATTR_MIN_STACK_SIZE
	.align		4
.L_3:
        /*0018*/ 	.byte	0x04, 0x12
        /*001a*/ 	.short	(.L_5 - .L_4)
	.align		4
.L_4:
        /*001c*/ 	.word	index@(square_0123)
        /*0020*/ 	.word	0x00000000


	//----- nvinfo : EIATTR_FRAME_SIZE
	.align		4
.L_5:
        /*0024*/ 	.byte	0x04, 0x11
        /*0026*/ 	.short	(.L_7 - .L_6)
	.align		4
.L_6:
        /*0028*/ 	.word	index@(square_0123)
        /*002c*/ 	.word	0x00000000
.L_7:


//--------------------- .nv.info.square_0123      --------------------------
	.section	.nv.info.square_0123,"",@"SHT_CUDA_INFO"
	.align	4


	//----- nvinfo : EIATTR_CUDA_API_VERSION
	.align		4
        /*0000*/ 	.byte	0x04, 0x37
        /*0002*/ 	.short	(.L_9 - .L_8)
.L_8:
        /*0004*/ 	.word	0x00000079


	//----- nvinfo : EIATTR_PARAM_CBANK
	.align		4
.L_9:
        /*0008*/ 	.byte	0x04, 0x0a
        /*000a*/ 	.short	(.L_11 - .L_10)
	.align		4
.L_10:
        /*000c*/ 	.word	index@(.nv.constant0.square_0123)
        /*0010*/ 	.short	0x0160
        /*0012*/ 	.short	0x0018


	//----- nvinfo : EIATTR_CBANK_PARAM_SIZE
	.align		4
.L_11:
        /*0014*/ 	.byte	0x03, 0x19
        /*0016*/ 	.short	0x0018


	//----- nvinfo : EIATTR_KPARAM_INFO
	.align		4
        /*0018*/ 	.byte	0x04, 0x17
        /*001a*/ 	.short	(.L_13 - .L_12)
.L_12:
        /*001c*/ 	.word	0x00000000
        /*0020*/ 	.short	0x0003
        /*0022*/ 	.short	0x0014
        /*0024*/ 	.byte	0x00, 0xf0, 0x11, 0x00


	//----- nvinfo : EIATTR_KPARAM_INFO
	.align		4
.L_13:
        /*0028*/ 	.byte	0x04, 0x17
        /*002a*/ 	.short	(.L_15 - .L_14)
.L_14:
        /*002c*/ 	.word	0x00000000
        /*0030*/ 	.short	0x0002
        /*0032*/ 	.short	0x0010
        /*0034*/ 	.byte	0x00, 0xf0, 0x11, 0x00


	//----- nvinfo : EIATTR_KPARAM_INFO
	.align		4
.L_15:
        /*0038*/ 	.byte	0x04, 0x17
        /*003a*/ 	.short	(.L_17 - .L_16)
.L_16:
        /*003c*/ 	.word	0x00000000
        /*0040*/ 	.short	0x0001
        /*0042*/ 	.short	0x0008
        /*0044*/ 	.byte	0x00, 0xf0, 0x21, 0x00


	//----- nvinfo : EIATTR_KPARAM_INFO
	.align		4
.L_17:
        /*0048*/ 	.byte	0x04, 0x17
        /*004a*/ 	.short	(.L_19 - .L_18)
.L_18:
        /*004c*/ 	.word	0x00000000
        /*0050*/ 	.short	0x0000
        /*0052*/ 	.short	0x0000
        /*0054*/ 	.byte	0x00, 0xf0, 0x21, 0x00


	//----- nvinfo : EIATTR_MAXREG_COUNT
	.align		4
.L_19:
        /*0058*/ 	.byte	0x03, 0x1b
        /*005a*/ 	.short	0x00ff


	//----- nvinfo : EIATTR_EXIT_INSTR_OFFSETS
	.align		4
        /*005c*/ 	.byte	0x04, 0x1c
        /*005e*/ 	.short	(.L_21 - .L_20)


	//   ....[0]....
.L_20:
        /*0060*/ 	.word	0x00000170


	//   ....[1]....
        /*0064*/ 	.word	0x00000190


	//----- nvinfo : EIATTR_MAX_THREADS
	.align		4
.L_21:
        /*0068*/ 	.byte	0x04, 0x05
        /*006a*/ 	.short	(.L_23 - .L_22)
.L_22:
        /*006c*/ 	.word	0x00000100
        /*0070*/ 	.word	0x00000001
        /*0074*/ 	.word	0x00000001


	//----- nvinfo : EIATTR_CRS_STACK_SIZE
	.align		4
.L_23:
        /*0078*/ 	.byte	0x04, 0x1e
        /*007a*/ 	.short	(.L_25 - .L_24)
.L_24:
        /*007c*/ 	.word	0x00000000
.L_25:


//--------------------- .nv.constant0.square_0123 --------------------------
	.section	.nv.constant0.square_0123,"a",@progbits
	.align	4
.nv.constant0.square_0123:
	.zero		376


//--------------------- .text.square_0123         --------------------------
	.section	.text.square_0123,"ax",@progbits
	.sectioninfo	@"SHI_REGISTERS=9"
	.align	128
        .global         square_0123
        .type           square_0123,@function
        .size           square_0123,(.L_x_3 - square_0123)
        .other          square_0123,@"STO_CUDA_ENTRY STV_DEFAULT"
square_0123:
.text.square_0123:
[----:B------:R-:W-:-:S02]  /*0000*/  IMAD.MOV.U32 R1, RZ, RZ, c[0x0][0x28] ;  /* 0x00000a00ff017624 */ /* 0x000fc400078e00ff */
[----:B------:R-:W0:Y:S01]  /*0010*/  S2R R0, SR_TID.X ;  /* 0x0000000000007919 */ /* 0x000e220000002100 */
[----:B------:R-:W1:Y:S01]  /*0020*/  S2UR UR4, SR_CTAID.Y ;  /* 0x00000000000479c3 */ /* 0x000e620000002600 */
[----:B------:R-:W-:Y:S01]  /*0030*/  MOV R6, 0x4 ;  /* 0x0000000400067802 */ /* 0x000fe20000000f00 */
[----:B------:R-:W-:Y:S01]  /*0040*/  BSSY B0, `(.L_x_0) ;  /* 0x0000011000007945 */ /* 0x000fe20003800000 */
[----:B------:R-:W2:Y:S01]  /*0050*/  S2R R5, SR_CTAID.X ;  /* 0x0000000000057919 */ /* 0x000ea20000002500 */
[----:B0-----:R-:W-:Y:S01]  /*0060*/  SHF.R.U32.HI R2, RZ, 0x4, R0 ;  /* 0x00000004ff027819 */ /* 0x001fe20000011600 */
[----:B-1----:R-:W-:Y:S01]  /*0070*/  USHF.L.U32 UR4, UR4, 0x4, URZ ;  /* 0x0000000404047899 */ /* 0x002fe2000800063f */
[----:B------:R-:W-:Y:S02]  /*0080*/  LOP3.LUT R0, R0, 0xf, RZ, 0xc0, !PT ;  /* 0x0000000f00007812 */ /* 0x000fe400078ec0ff */
[----:B------:R-:W-:-:S03]  /*0090*/  SGXT.U32 R2, R2, 0x4 ;  /* 0x000000040202781a */ /* 0x000fc60000000000 */
[----:B--2---:R-:W-:Y:S01]  /*00a0*/  IMAD R0, R5, 0x10, R0 ;  /* 0x0000001005007824 */ /* 0x004fe200078e0200 */
[----:B------:R-:W-:Y:S01]  /*00b0*/  LOP3.LUT R3, R2, UR4, RZ, 0xfc, !PT ;  /* 0x0000000402037c12 */ /* 0x000fe2000f8efcff */
[----:B------:R-:W-:Y:S01]  /*00c0*/  ULDC.64 UR4, c[0x0][0x118] ;  /* 0x0000460000047ab9 */ /* 0x000fe20000000a00 */
[----:B------:R-:W-:Y:S02]  /*00d0*/  IMAD.MOV.U32 R2, RZ, RZ, RZ ;  /* 0x000000ffff027224 */ /* 0x000fe400078e00ff */
[C---:B------:R-:W-:Y:S01]  /*00e0*/  ISETP.GE.AND P0, PT, R3.reuse, c[0x0][0x174], PT ;  /* 0x00005d0003007a0c */ /* 0x040fe20003f06270 */
[----:B------:R-:W-:-:S03]  /*00f0*/  IMAD R3, R3, c[0x0][0x170], R0 ;  /* 0x00005c0003037a24 */ /* 0x000fc600078e0200 */
[----:B------:R-:W-:Y:S01]  /*0100*/  ISETP.LT.AND P0, PT, R0, c[0x0][0x170], !P0 ;  /* 0x00005c0000007a0c */ /* 0x000fe20004701270 */
[----:B------:R-:W-:-:S12]  /*0110*/  IMAD.WIDE R4, R3, R6, c[0x0][0x160] ;  /* 0x0000580003047625 */ /* 0x000fd800078e0206 */
[----:B------:R-:W-:Y:S05]  /*0120*/  @!P0 BRA `(.L_x_1) ;  /* 0x0000002000008947 */ /* 0x000fea0003800000 */
[----:B------:R-:W-:-:S06]  /*0130*/  IMAD.WIDE R2, R3, R6, c[0x0][0x168] ;  /* 0x00005a0003027625 */ /* 0x000fcc00078e0206 */
[----:B------:R0:W5:Y:S02]  /*0140*/  LDG.E R2, [R2.64] ;  /* 0x0000000402027981 */ /* 0x000164000c1e1900 */
.L_x_1:
[----:B------:R-:W-:Y:S05]  /*0150*/  BSYNC B0 ;  /* 0x0000000000007941 */ /* 0x000fea0003800000 */
.L_x_0:
[----:B0----5:R-:W-:Y:S01]  /*0160*/  FMUL R3, R2, R2 ;  /* 0x0000000202037220 */ /* 0x021fe20000400000 */
[----:B------:R-:W-:Y:S06]  /*0170*/  @!P0 EXIT ;  /* 0x000000000000894d */ /* 0x000fec0003800000 */
[----:B------:R-:W-:Y:S01]  /*0180*/  STG.E [R4.64], R3 ;  /* 0x0000000304007986 */ /* 0x000fe2000c101904 */
[----:B------:R-:W-:Y:S05]  /*0190*/  EXIT ;  /* 0x000000000000794d */ /* 0x000fea0003800000 */
.L_x_2:
[----:B------:R-:W-:-:S00]  /*01a0*/  BRA `(.L_x_2) ;  /* 0xfffffff000007947 */ /* 0x000fc0000383ffff */
[----:B------:R-:W-:-:S00]  /*01b0*/  NOP ;  /* 0x0000000000007918 */ /* 0x000fc00000000000 */
        /* <DEDUP_REMOVED lines=12> */
.L_x_3:
